//
// Generated by NVIDIA NVVM Compiler
//
// Compiler Build ID: CL-36424714
// Cuda compilation tools, release 13.0, V13.0.88
// Based on NVVM 20.0.0
//

.version 9.0
.target sm_100
.address_size 64

	// .globl	_Z9sqrt_callv
.extern .func  (.param .b32 func_retval0) vprintf
(
	.param .b64 vprintf_param_0,
	.param .b64 vprintf_param_1
)
;
.global .align 1 .b8 $str[19] = {95, 95, 102, 115, 113, 114, 116, 95, 114, 110, 58, 32, 37, 46, 49, 48, 102, 10};
.global .align 1 .b8 $str$1[19] = {95, 95, 100, 115, 113, 114, 116, 95, 114, 110, 58, 32, 37, 46, 49, 48, 102, 10};
.global .align 1 .b8 $str$2[18] = {115, 116, 100, 58, 58, 115, 113, 114, 116, 58, 32, 37, 46, 49, 48, 102, 10};
.global .align 1 .b8 $str$3[27] = {45, 45, 45, 45, 45, 45, 45, 45, 100, 111, 117, 98, 108, 101, 32, 103, 112, 117, 45, 45, 45, 45, 45, 45, 45, 10};
.global .align 1 .b8 $str$4[68] = {45, 45, 45, 45, 45, 45, 45, 45, 45, 45, 45, 45, 45, 45, 45, 45, 45, 45, 45, 45, 45, 45, 45, 45, 45, 45, 45, 98, 114, 105, 103, 104, 116, 110, 101, 115, 115, 45, 45, 45, 45, 45, 45, 45, 45, 45, 45, 45, 45, 45, 45, 45, 45, 45, 45, 45, 45, 45, 45, 45, 45, 45, 45, 45, 45, 45, 10};
.global .align 1 .b8 $str$5[7] = {37, 46, 49, 48, 102, 10};
.global .align 1 .b8 $str$6[68] = {45, 45, 45, 45, 45, 45, 45, 45, 45, 45, 45, 45, 45, 45, 45, 45, 45, 45, 45, 45, 45, 45, 45, 45, 45, 45, 116, 109, 112, 32, 108, 111, 103, 32, 71, 80, 85, 45, 45, 45, 45, 45, 45, 45, 45, 45, 45, 45, 45, 45, 45, 45, 45, 45, 45, 45, 45, 45, 45, 45, 45, 45, 45, 45, 45, 45, 10};
.global .align 1 .b8 $str$7[15] = {97, 114, 103, 115, 46, 121, 32, 58, 37, 46, 49, 48, 102, 10};
.global .align 1 .b8 $str$8[13] = {116, 109, 112, 49, 58, 32, 37, 46, 49, 53, 102, 10};
.global .align 1 .b8 $str$9[13] = {116, 109, 112, 50, 58, 32, 37, 46, 49, 53, 102, 10};
.global .align 1 .b8 $str$10[13] = {116, 109, 112, 51, 58, 32, 37, 46, 49, 53, 102, 10};
.global .align 1 .b8 $str$11[13] = {116, 109, 112, 52, 58, 32, 37, 46, 49, 53, 102, 10};
.global .align 1 .b8 $str$12[13] = {116, 109, 112, 53, 58, 32, 37, 46, 49, 53, 102, 10};

.visible .entry _Z9sqrt_callv()
{
	.local .align 8 .b8 	__local_depot0[16];
	.reg .b64 	%SP;
	.reg .b64 	%SPL;
	.reg .b32 	%r<43>;
	.reg .b64 	%rd<43>;

	mov.u64 	%SPL, __local_depot0;
	cvta.local.u64 	%SP, %SPL;
	add.u64 	%rd1, %SP, 0;
	add.u64 	%rd2, %SPL, 0;
	add.u64 	%rd4, %SPL, 0;
	add.u64 	%rd5, %SP, 8;
	add.u64 	%rd6, %SPL, 8;
	mov.b64 	%rd7, 4617792506828947456;
	st.local.u64 	[%rd4], %rd7;
	mov.u64 	%rd8, $str;
	cvta.global.u64 	%rd9, %rd8;
	{ // callseq 0, 0
	.param .b64 param0;
	st.param.b64 	[param0], %rd9;
	.param .b64 param1;
	st.param.b64 	[param1], %rd1;
	.param .b32 retval0;
	call.uni (retval0), 
	vprintf, 
	(
	param0, 
	param1
	);
	ld.param.b32 	%r1, [retval0];
	} // callseq 0
	mov.b64 	%rd10, 4617792506651505176;
	st.local.u64 	[%rd4], %rd10;
	mov.u64 	%rd11, $str$1;
	cvta.global.u64 	%rd12, %rd11;
	{ // callseq 1, 0
	.param .b64 param0;
	st.param.b64 	[param0], %rd12;
	.param .b64 param1;
	st.param.b64 	[param1], %rd1;
	.param .b32 retval0;
	call.uni (retval0), 
	vprintf, 
	(
	param0, 
	param1
	);
	ld.param.b32 	%r3, [retval0];
	} // callseq 1
	st.local.u64 	[%rd4], %rd7;
	{ // callseq 2, 0
	.param .b64 param0;
	st.param.b64 	[param0], %rd9;
	.param .b64 param1;
	st.param.b64 	[param1], %rd1;
	.param .b32 retval0;
	call.uni (retval0), 
	vprintf, 
	(
	param0, 
	param1
	);
	ld.param.b32 	%r5, [retval0];
	} // callseq 2
	st.local.u64 	[%rd4], %rd7;
	{ // callseq 3, 0
	.param .b64 param0;
	st.param.b64 	[param0], %rd12;
	.param .b64 param1;
	st.param.b64 	[param1], %rd1;
	.param .b32 retval0;
	call.uni (retval0), 
	vprintf, 
	(
	param0, 
	param1
	);
	ld.param.b32 	%r7, [retval0];
	} // callseq 3
	st.local.u64 	[%rd4], %rd7;
	mov.u64 	%rd13, $str$2;
	cvta.global.u64 	%rd14, %rd13;
	{ // callseq 4, 0
	.param .b64 param0;
	st.param.b64 	[param0], %rd14;
	.param .b64 param1;
	st.param.b64 	[param1], %rd1;
	.param .b32 retval0;
	call.uni (retval0), 
	vprintf, 
	(
	param0, 
	param1
	);
	ld.param.b32 	%r9, [retval0];
	} // callseq 4
	mov.u64 	%rd15, $str$3;
	cvta.global.u64 	%rd16, %rd15;
	{ // callseq 5, 0
	.param .b64 param0;
	st.param.b64 	[param0], %rd16;
	.param .b64 param1;
	st.param.b64 	[param1], 0;
	.param .b32 retval0;
	call.uni (retval0), 
	vprintf, 
	(
	param0, 
	param1
	);
	ld.param.b32 	%r11, [retval0];
	} // callseq 5
	st.local.u64 	[%rd2], %rd7;
	{ // callseq 6, 0
	.param .b64 param0;
	st.param.b64 	[param0], %rd9;
	.param .b64 param1;
	st.param.b64 	[param1], %rd1;
	.param .b32 retval0;
	call.uni (retval0), 
	vprintf, 
	(
	param0, 
	param1
	);
	ld.param.b32 	%r13, [retval0];
	} // callseq 6
	mov.b64 	%rd17, 4617792506651560419;
	st.local.u64 	[%rd2], %rd17;
	{ // callseq 7, 0
	.param .b64 param0;
	st.param.b64 	[param0], %rd12;
	.param .b64 param1;
	st.param.b64 	[param1], %rd1;
	.param .b32 retval0;
	call.uni (retval0), 
	vprintf, 
	(
	param0, 
	param1
	);
	ld.param.b32 	%r15, [retval0];
	} // callseq 7
	st.local.u64 	[%rd2], %rd7;
	{ // callseq 8, 0
	.param .b64 param0;
	st.param.b64 	[param0], %rd9;
	.param .b64 param1;
	st.param.b64 	[param1], %rd1;
	.param .b32 retval0;
	call.uni (retval0), 
	vprintf, 
	(
	param0, 
	param1
	);
	ld.param.b32 	%r17, [retval0];
	} // callseq 8
	st.local.u64 	[%rd2], %rd17;
	{ // callseq 9, 0
	.param .b64 param0;
	st.param.b64 	[param0], %rd12;
	.param .b64 param1;
	st.param.b64 	[param1], %rd1;
	.param .b32 retval0;
	call.uni (retval0), 
	vprintf, 
	(
	param0, 
	param1
	);
	ld.param.b32 	%r19, [retval0];
	} // callseq 9
	st.local.u64 	[%rd2], %rd17;
	{ // callseq 10, 0
	.param .b64 param0;
	st.param.b64 	[param0], %rd14;
	.param .b64 param1;
	st.param.b64 	[param1], %rd1;
	.param .b32 retval0;
	call.uni (retval0), 
	vprintf, 
	(
	param0, 
	param1
	);
	ld.param.b32 	%r21, [retval0];
	} // callseq 10
	mov.u64 	%rd18, $str$4;
	cvta.global.u64 	%rd19, %rd18;
	{ // callseq 11, 0
	.param .b64 param0;
	st.param.b64 	[param0], %rd19;
	.param .b64 param1;
	st.param.b64 	[param1], 0;
	.param .b32 retval0;
	call.uni (retval0), 
	vprintf, 
	(
	param0, 
	param1
	);
	ld.param.b32 	%r23, [retval0];
	} // callseq 11
	mov.b64 	%rd20, 4724936341547461440;
	st.local.u64 	[%rd6], %rd20;
	mov.u64 	%rd21, $str$5;
	cvta.global.u64 	%rd22, %rd21;
	{ // callseq 12, 0
	.param .b64 param0;
	st.param.b64 	[param0], %rd22;
	.param .b64 param1;
	st.param.b64 	[param1], %rd5;
	.param .b32 retval0;
	call.uni (retval0), 
	vprintf, 
	(
	param0, 
	param1
	);
	ld.param.b32 	%r25, [retval0];
	} // callseq 12
	mov.u64 	%rd23, $str$6;
	cvta.global.u64 	%rd24, %rd23;
	{ // callseq 13, 0
	.param .b64 param0;
	st.param.b64 	[param0], %rd24;
	.param .b64 param1;
	st.param.b64 	[param1], 0;
	.param .b32 retval0;
	call.uni (retval0), 
	vprintf, 
	(
	param0, 
	param1
	);
	ld.param.b32 	%r27, [retval0];
	} // callseq 13
	mov.b64 	%rd25, 4609303139475072783;
	st.local.u64 	[%rd6], %rd25;
	mov.u64 	%rd26, $str$7;
	cvta.global.u64 	%rd27, %rd26;
	{ // callseq 14, 0
	.param .b64 param0;
	st.param.b64 	[param0], %rd27;
	.param .b64 param1;
	st.param.b64 	[param1], %rd5;
	.param .b32 retval0;
	call.uni (retval0), 
	vprintf, 
	(
	param0, 
	param1
	);
	ld.param.b32 	%r29, [retval0];
	} // callseq 14
	mov.b64 	%rd28, -4589449495267246080;
	st.local.u64 	[%rd6], %rd28;
	mov.u64 	%rd29, $str$8;
	cvta.global.u64 	%rd30, %rd29;
	{ // callseq 15, 0
	.param .b64 param0;
	st.param.b64 	[param0], %rd30;
	.param .b64 param1;
	st.param.b64 	[param1], %rd5;
	.param .b32 retval0;
	call.uni (retval0), 
	vprintf, 
	(
	param0, 
	param1
	);
	ld.param.b32 	%r31, [retval0];
	} // callseq 15
	mov.b64 	%rd31, -4587254309624930857;
	st.local.u64 	[%rd6], %rd31;
	mov.u64 	%rd32, $str$9;
	cvta.global.u64 	%rd33, %rd32;
	{ // callseq 16, 0
	.param .b64 param0;
	st.param.b64 	[param0], %rd33;
	.param .b64 param1;
	st.param.b64 	[param1], %rd5;
	.param .b32 retval0;
	call.uni (retval0), 
	vprintf, 
	(
	param0, 
	param1
	);
	ld.param.b32 	%r33, [retval0];
	} // callseq 16
	mov.b64 	%rd34, 4630376595233031250;
	st.local.u64 	[%rd6], %rd34;
	mov.u64 	%rd35, $str$10;
	cvta.global.u64 	%rd36, %rd35;
	{ // callseq 17, 0
	.param .b64 param0;
	st.param.b64 	[param0], %rd36;
	.param .b64 param1;
	st.param.b64 	[param1], %rd5;
	.param .b32 retval0;
	call.uni (retval0), 
	vprintf, 
	(
	param0, 
	param1
	);
	ld.param.b32 	%r35, [retval0];
	} // callseq 17
	mov.b64 	%rd37, 4738437680894583170;
	st.local.u64 	[%rd6], %rd37;
	mov.u64 	%rd38, $str$11;
	cvta.global.u64 	%rd39, %rd38;
	{ // callseq 18, 0
	.param .b64 param0;
	st.param.b64 	[param0], %rd39;
	.param .b64 param1;
	st.param.b64 	[param1], %rd5;
	.param .b32 retval0;
	call.uni (retval0), 
	vprintf, 
	(
	param0, 
	param1
	);
	ld.param.b32 	%r37, [retval0];
	} // callseq 18
	st.local.u64 	[%rd6], %rd20;
	mov.u64 	%rd40, $str$12;
	cvta.global.u64 	%rd41, %rd40;
	{ // callseq 19, 0
	.param .b64 param0;
	st.param.b64 	[param0], %rd41;
	.param .b64 param1;
	st.param.b64 	[param1], %rd5;
	.param .b32 retval0;
	call.uni (retval0), 
	vprintf, 
	(
	param0, 
	param1
	);
	ld.param.b32 	%r39, [retval0];
	} // callseq 19
	mov.b64 	%rd42, 4724936341547461456;
	st.local.u64 	[%rd6], %rd42;
	{ // callseq 20, 0
	.param .b64 param0;
	st.param.b64 	[param0], %rd22;
	.param .b64 param1;
	st.param.b64 	[param1], %rd5;
	.param .b32 retval0;
	call.uni (retval0), 
	vprintf, 
	(
	param0, 
	param1
	);
	ld.param.b32 	%r41, [retval0];
	} // callseq 20
	ret;

}


// ===== COMPILED SASS (sm_100) =====

	.target	sm_100

	.elftype	@"ET_EXEC"


//--------------------- .note.nv.tkinfo           --------------------------
	.section	.note.nv.tkinfo,"",@"SHT_NOTE"
	.sectionflags	@"SHF_NOTE_NV_TKINFO"
	.tkinfo
        /*0018*/ 	.word	0x00000002
        /*0030*/ 	.string	""
        /*0030*/ 	.string	"ptxas"
        /*0030*/ 	.string	"Cuda compilation tools, release 13.0, V13.0.88"
        /*0030*/ 	.string	"Build cuda_13.0.r13.0/compiler.36424714_0"
        /*0030*/ 	.string	"-arch sm_100 -m 64 "



//--------------------- .note.nv.cuinfo           --------------------------
	.section	.note.nv.cuinfo,"",@"SHT_NOTE"
	.sectionflags	@"SHF_NOTE_NV_CUINFO"
        /*0018*/ 	.short	0x0002
        /*001a*/ 	.short	0x0064
        /*001c*/ 	.short	0x0082
	.zero		2


//--------------------- .nv.info                  --------------------------
	.section	.nv.info,"",@"SHT_CUDA_INFO"
	.align	4


	//----- nvinfo : EIATTR_REGCOUNT
	.align		4
        /*0000*/ 	.byte	0x04, 0x2f
        /*0002*/ 	.short	(.L_14 - .L_13)
	.align		4
.L_13:
        /*0004*/ 	.word	index@(_Z9sqrt_callv)
        /*0008*/ 	.word	0x00000018


	//----- nvinfo : EIATTR_FRAME_SIZE
	.align		4
.L_14:
        /*000c*/ 	.byte	0x04, 0x11
        /*000e*/ 	.short	(.L_16 - .L_15)
	.align		4
.L_15:
        /*0010*/ 	.word	index@(_Z9sqrt_callv)
        /*0014*/ 	.word	0x00000010


	//----- nvinfo : EIATTR_MIN_STACK_SIZE
	.align		4
.L_16:
        /*0018*/ 	.byte	0x04, 0x12
        /*001a*/ 	.short	(.L_18 - .L_17)
	.align		4
.L_17:
        /*001c*/ 	.word	index@(_Z9sqrt_callv)
        /*0020*/ 	.word	0x00000010
.L_18:


//--------------------- .nv.compat                --------------------------
	.section	.nv.compat,"",@"SHT_CUDA_COMPAT_INFO"
	.align	4
        /*0000*/ 	.byte	0x02, 0x09, 0x00, 0x00, 0x02, 0x02, 0x01, 0x00, 0x02, 0x05, 0x05, 0x00, 0x03, 0x07, 0x01, 0x01
        /*0010*/ 	.byte	0x02, 0x03, 0x00, 0x00, 0x02, 0x06, 0x01, 0x00, 0x04, 0x0b, 0x08, 0x00, 0x09, 0x00, 0x00, 0x00
        /*0020*/ 	.byte	0x00, 0x00, 0x00, 0x00


//--------------------- .nv.info._Z9sqrt_callv    --------------------------
	.section	.nv.info._Z9sqrt_callv,"",@"SHT_CUDA_INFO"
	.sectionflags	@""
	.align	4


	//----- nvinfo : EIATTR_CUDA_API_VERSION
	.align		4
        /*0000*/ 	.byte	0x04, 0x37
        /*0002*/ 	.short	(.L_20 - .L_19)
.L_19:
        /*0004*/ 	.word	0x00000082


	//----- nvinfo : EIATTR_SPARSE_MMA_MASK
	.align		4
.L_20:
        /*0008*/ 	.byte	0x03, 0x50
        /*000a*/ 	.short	0x0000


	//----- nvinfo : EIATTR_MAXREG_COUNT
	.align		4
        /*000c*/ 	.byte	0x03, 0x1b
        /*000e*/ 	.short	0x00ff


	//----- nvinfo : EIATTR_EXTERNS
	.align		4
        /*0010*/ 	.byte	0x04, 0x0f
        /*0012*/ 	.short	(.L_22 - .L_21)


	//   ....[0]....
	.align		4
.L_21:
        /*0014*/ 	.word	index@(vprintf)


	//----- nvinfo : EIATTR_MERCURY_ISA_VERSION
	.align		4
.L_22:
        /*0018*/ 	.byte	0x03, 0x5f
        /*001a*/ 	.short	0x0101


	//----- nvinfo : EIATTR_VRC_CTA_INIT_COUNT
	.align		4
        /*001c*/ 	.byte	0x02, 0x4a
	.zero		1
	.zero		1


	//----- nvinfo : EIATTR_SYSCALL_OFFSETS
	.align		4
        /*0020*/ 	.byte	0x04, 0x46
        /*0022*/ 	.short	(.L_24 - .L_23)


	//   ....[0]....
.L_23:
        /*0024*/ 	.word	0x00000130


	//   ....[1]....
        /*0028*/ 	.word	0x000001e0


	//   ....[2]....
        /*002c*/ 	.word	0x00000290


	//   ....[3]....
        /*0030*/ 	.word	0x00000340


	//   ....[4]....
        /*0034*/ 	.word	0x000003f0


	//   ....[5]....
        /*0038*/ 	.word	0x00000460


	//   ....[6]....
        /*003c*/ 	.word	0x00000510


	//   ....[7]....
        /*0040*/ 	.word	0x000005c0


	//   ....[8]....
        /*0044*/ 	.word	0x00000670


	//   ....[9]....
        /*0048*/ 	.word	0x00000720


	//   ....[10]....
        /*004c*/ 	.word	0x000007d0


	//   ....[11]....
        /*0050*/ 	.word	0x00000840


	//   ....[12]....
        /*0054*/ 	.word	0x000008f0


	//   ....[13]....
        /*0058*/ 	.word	0x00000960


	//   ....[14]....
        /*005c*/ 	.word	0x00000a10


	//   ....[15]....
        /*0060*/ 	.word	0x00000ac0


	//   ....[16]....
        /*0064*/ 	.word	0x00000b70


	//   ....[17]....
        /*0068*/ 	.word	0x00000c20


	//   ....[18]....
        /*006c*/ 	.word	0x00000cd0


	//   ....[19]....
        /*0070*/ 	.word	0x00000d80


	//   ....[20]....
        /*0074*/ 	.word	0x00000e30


	//----- nvinfo : EIATTR_EXIT_INSTR_OFFSETS
	.align		4
.L_24:
        /*0078*/ 	.byte	0x04, 0x1c
        /*007a*/ 	.short	(.L_26 - .L_25)


	//   ....[0]....
.L_25:
        /*007c*/ 	.word	0x00000e40


	//----- nvinfo : EIATTR_SW_WAR
	.align		4
.L_26:
        /*0080*/ 	.byte	0x04, 0x36
        /*0082*/ 	.short	(.L_28 - .L_27)
.L_27:
        /*0084*/ 	.word	0x00000008
.L_28:


//--------------------- .nv.callgraph             --------------------------
	.section	.nv.callgraph,"",@"SHT_CUDA_CALLGRAPH"
	.align	4
	.sectionentsize	8
	.align		4
        /*0000*/ 	.word	0x00000000
	.align		4
        /*0004*/ 	.word	0xffffffff
	.align		4
        /*0008*/ 	.word	index@(_Z9sqrt_callv)
	.align		4
        /*000c*/ 	.word	index@(vprintf)
	.align		4
        /*0010*/ 	.word	0x00000000
	.align		4
        /*0014*/ 	.word	0xfffffffe
	.align		4
        /*0018*/ 	.word	0x00000000
	.align		4
        /*001c*/ 	.word	0xfffffffd
	.align		4
        /*0020*/ 	.word	0x00000000
	.align		4
        /*0024*/ 	.word	0xfffffffc


//--------------------- .nv.constant4             --------------------------
	.section	.nv.constant4,"a",@progbits
	.align	8
	.align		8
.nv.constant4:
        /*0000*/ 	.dword	vprintf
	.align		8
        /*0008*/ 	.dword	$str
	.align		8
        /*0010*/ 	.dword	$str$1
	.align		8
        /*0018*/ 	.dword	$str$2
	.align		8
        /*0020*/ 	.dword	$str$3
	.align		8
        /*0028*/ 	.dword	$str$4
	.align		8
        /*0030*/ 	.dword	$str$5
	.align		8
        /*0038*/ 	.dword	$str$6
	.align		8
        /*0040*/ 	.dword	$str$7
	.align		8
        /*0048*/ 	.dword	$str$8
	.align		8
        /*0050*/ 	.dword	$str$9
	.align		8
        /*0058*/ 	.dword	$str$10
	.align		8
        /*0060*/ 	.dword	$str$11
	.align		8
        /*0068*/ 	.dword	$str$12


//--------------------- .text._Z9sqrt_callv       --------------------------
	.section	.text._Z9sqrt_callv,"ax",@progbits
	.align	128
        .global         _Z9sqrt_callv
        .type           _Z9sqrt_callv,@function
        .size           _Z9sqrt_callv,(.L_x_22 - _Z9sqrt_callv)
        .other          _Z9sqrt_callv,@"STO_CUDA_ENTRY STV_DEFAULT"
_Z9sqrt_callv:
.text._Z9sqrt_callv:
[----:B------:R-:W0:Y:S01]  /*0000*/  LDC R1, c[0x0][0x37c] ;  /* 0x0000df00ff017b82 */ /* 0x000e220000000800 */
[----:B------:R-:W1:Y:S01]  /*0010*/  LDCU UR4, c[0x0][0x2f8] ;  /* 0x00005f00ff0477ac */ /* 0x000e620008000800 */
[----:B------:R-:W-:Y:S02]  /*0020*/  HFMA2 R11, -RZ, RZ, 2.041015625, -0.1817626953125 ;  /* 0x4015b1d1ff0b7431 */ /* 0x000fe400000001ff */
[----:B0-----:R-:W-:Y:S01]  /*0030*/  VIADD R1, R1, 0xfffffff0 ;  /* 0xfffffff001017836 */ /* 0x001fe20000000000 */
[----:B------:R-:W-:Y:S01]  /*0040*/  MOV R2, 0x0 ;  /* 0x0000000000027802 */ /* 0x000fe20000000f00 */
[----:B------:R-:W-:Y:S01]  /*0050*/  IMAD.MOV.U32 R10, RZ, RZ, -0x60000000 ;  /* 0xa0000000ff0a7424 */ /* 0x000fe200078e00ff */
[----:B------:R-:W0:Y:S02]  /*0060*/  LDCU UR5, c[0x0][0x2fc] ;  /* 0x00005f80ff0577ac */ /* 0x000e240008000800 */
[----:B------:R2:W3:Y:S02]  /*0070*/  LDC.64 R8, c[0x4][R2] ;  /* 0x0100000002087b82 */ /* 0x0004e40000000a00 */
[----:B------:R2:W-:Y:S01]  /*0080*/  STL.64 [R1], R10 ;  /* 0x0000000a01007387 */ /* 0x0005e20000100a00 */
[----:B------:R-:W4:Y:S01]  /*0090*/  LDCU.64 UR6, c[0x4][0x8] ;  /* 0x01000100ff0677ac */ /* 0x000f220008000a00 */
[----:B-1----:R-:W-:-:S04]  /*00a0*/  IADD3 R19, P0, PT, R1, UR4, RZ ;  /* 0x0000000401137c10 */ /* 0x002fc8000ff1e0ff */
[----:B------:R-:W-:Y:S01]  /*00b0*/  IADD3 R16, P1, PT, R19, 0x8, RZ ;  /* 0x0000000813107810 */ /* 0x000fe20007f3e0ff */
[----:B0-----:R-:W-:Y:S02]  /*00c0*/  IMAD.X R18, RZ, RZ, UR5, P0 ;  /* 0x00000005ff127e24 */ /* 0x001fe400080e06ff */
[----:B------:R-:W-:Y:S02]  /*00d0*/  IMAD.MOV.U32 R6, RZ, RZ, R19 ;  /* 0x000000ffff067224 */ /* 0x000fe400078e0013 */
[----:B------:R-:W-:Y:S01]  /*00e0*/  IMAD.X R17, RZ, RZ, R18, P1 ;  /* 0x000000ffff117224 */ /* 0x000fe200008e0612 */
[----:B----4-:R-:W-:Y:S01]  /*00f0*/  MOV R5, UR7 ;  /* 0x0000000700057c02 */ /* 0x010fe20008000f00 */
[----:B------:R-:W-:Y:S01]  /*0100*/  IMAD.U32 R4, RZ, RZ, UR6 ;  /* 0x00000006ff047e24 */ /* 0x000fe2000f8e00ff */
[----:B--2---:R-:W-:-:S07]  /*0110*/  MOV R7, R18 ;  /* 0x0000001200077202 */ /* 0x004fce0000000f00 */
[----:B------:R-:W-:-:S07]  /*0120*/  LEPC R20, `(.L_x_0) ;  /* 0x000000001014794e */ /* 0x000fce0000000000 */
[----:B---3--:R-:W-:Y:S05]  /*0130*/  CALL.ABS.NOINC R8 ;  /* 0x0000000008007343 */ /* 0x008fea0003c00000 */
.L_x_0:
[----:B------:R-:W-:Y:S01]  /*0140*/  IMAD.MOV.U32 R8, RZ, RZ, -0x6a938de8 ;  /* 0x956c7218ff087424 */ /* 0x000fe200078e00ff */
[----:B------:R0:W1:Y:S01]  /*0150*/  LDC.64 R10, c[0x4][R2] ;  /* 0x01000000020a7b82 */ /* 0x0000620000000a00 */
[----:B------:R-:W-:Y:S01]  /*0160*/  IMAD.MOV.U32 R9, RZ, RZ, 0x4015b1d1 ;  /* 0x4015b1d1ff097424 */ /* 0x000fe200078e00ff */
[----:B------:R-:W2:Y:S01]  /*0170*/  LDCU.64 UR4, c[0x4][0x10] ;  /* 0x01000200ff0477ac */ /* 0x000ea20008000a00 */
[----:B------:R-:W-:Y:S01]  /*0180*/  IMAD.MOV.U32 R6, RZ, RZ, R19 ;  /* 0x000000ffff067224 */ /* 0x000fe200078e0013 */
[----:B------:R-:W-:Y:S02]  /*0190*/  MOV R7, R18 ;  /* 0x0000001200077202 */ /* 0x000fe40000000f00 */
[----:B------:R0:W-:Y:S01]  /*01a0*/  STL.64 [R1], R8 ;  /* 0x0000000801007387 */ /* 0x0001e20000100a00 */
[----:B--2---:R-:W-:Y:S01]  /*01b0*/  MOV R4, UR4 ;  /* 0x0000000400047c02 */ /* 0x004fe20008000f00 */
[----:B0-----:R-:W-:-:S07]  /*01c0*/  IMAD.U32 R5, RZ, RZ, UR5 ;  /* 0x00000005ff057e24 */ /* 0x001fce000f8e00ff */
[----:B------:R-:W-:-:S07]  /*01d0*/  LEPC R20, `(.L_x_1) ;  /* 0x000000001014794e */ /* 0x000fce0000000000 */
[----:B-1----:R-:W-:Y:S05]  /*01e0*/  CALL.ABS.NOINC R10 ;  /* 0x000000000a007343 */ /* 0x002fea0003c00000 */
.L_x_1:
        /* <DEDUP_REMOVED lines=11> */
.L_x_2:
        /* <DEDUP_REMOVED lines=11> */
.L_x_3:
        /* <DEDUP_REMOVED lines=11> */
.L_x_4:
[----:B------:R0:W1:Y:S01]  /*0400*/  LDC.64 R8, c[0x4][R2] ;  /* 0x0100000002087b82 */ /* 0x0000620000000a00 */
[----:B------:R-:W2:Y:S01]  /*0410*/  LDCU.64 UR4, c[0x4][0x20] ;  /* 0x01000400ff0477ac */ /* 0x000ea20008000a00 */
[----:B------:R-:W-:Y:S01]  /*0420*/  CS2R R6, SRZ ;  /* 0x0000000000067805 */ /* 0x000fe2000001ff00 */
[----:B--2---:R-:W-:Y:S02]  /*0430*/  IMAD.U32 R4, RZ, RZ, UR4 ;  /* 0x00000004ff047e24 */ /* 0x004fe4000f8e00ff */
[----:B0-----:R-:W-:-:S07]  /*0440*/  IMAD.U32 R5, RZ, RZ, UR5 ;  /* 0x00000005ff057e24 */ /* 0x001fce000f8e00ff */
[----:B------:R-:W-:-:S07]  /*0450*/  LEPC R20, `(.L_x_5) ;  /* 0x000000001014794e */ /* 0x000fce0000000000 */
[----:B-1----:R-:W-:Y:S05]  /*0460*/  CALL.ABS.NOINC R8 ;  /* 0x0000000008007343 */ /* 0x002fea0003c00000 */
.L_x_5:
[----:B------:R-:W-:Y:S02]  /*0470*/  HFMA2 R8, -RZ, RZ, -0.0078125, 0 ;  /* 0xa0000000ff087431 */ /* 0x000fe400000001ff */
[----:B------:R-:W-:Y:S01]  /*0480*/  IMAD.MOV.U32 R9, RZ, RZ, 0x4015b1d1 ;  /* 0x4015b1d1ff097424 */ /* 0x000fe200078e00ff */
[----:B------:R0:W1:Y:S01]  /*0490*/  LDC.64 R10, c[0x4][R2] ;  /* 0x01000000020a7b82 */ /* 0x0000620000000a00 */
[----:B------:R-:W2:Y:S01]  /*04a0*/  LDCU.64 UR4, c[0x4][0x8] ;  /* 0x01000100ff0477ac */ /* 0x000ea20008000a00 */
[----:B------:R-:W-:Y:S02]  /*04b0*/  IMAD.MOV.U32 R6, RZ, RZ, R19 ;  /* 0x000000ffff067224 */ /* 0x000fe400078e0013 */
[----:B------:R-:W-:Y:S01]  /*04c0*/  IMAD.MOV.U32 R7, RZ, RZ, R18 ;  /* 0x000000ffff077224 */ /* 0x000fe200078e0012 */
[----:B------:R0:W-:Y:S01]  /*04d0*/  STL.64 [R1], R8 ;  /* 0x0000000801007387 */ /* 0x0001e20000100a00 */
[----:B--2---:R-:W-:Y:S01]  /*04e0*/  IMAD.U32 R4, RZ, RZ, UR4 ;  /* 0x00000004ff047e24 */ /* 0x004fe2000f8e00ff */
[----:B0-----:R-:W-:-:S07]  /*04f0*/  MOV R5, UR5 ;  /* 0x0000000500057c02 */ /* 0x001fce0008000f00 */
[----:B------:R-:W-:-:S07]  /*0500*/  LEPC R20, `(.L_x_6) ;  /* 0x000000001014794e */ /* 0x000fce0000000000 */
[----:B-1----:R-:W-:Y:S05]  /*0510*/  CALL.ABS.NOINC R10 ;  /* 0x000000000a007343 */ /* 0x002fea0003c00000 */
.L_x_6:
[----:B------:R-:W-:Y:S02]  /*0520*/  HFMA2 R8, -RZ, RZ, -0.00132465362548828125, 11.7734375 ;  /* 0x956d49e3ff087431 */ /* 0x000fe400000001ff */
        /* <DEDUP_REMOVED lines=10> */
.L_x_7:
        /* <DEDUP_REMOVED lines=11> */
.L_x_8:
        /* <DEDUP_REMOVED lines=11> */
.L_x_9:
        /* <DEDUP_REMOVED lines=11> */
.L_x_10:
[----:B------:R0:W1:Y:S01]  /*07e0*/  LDC.64 R8, c[0x4][R2] ;  /* 0x0100000002087b82 */ /* 0x0000620000000a00 */
[----:B------:R-:W2:Y:S01]  /*07f0*/  LDCU.64 UR4, c[0x4][0x28] ;  /* 0x01000500ff0477ac */ /* 0x000ea20008000a00 */
[----:B------:R-:W-:Y:S02]  /*0800*/  CS2R R6, SRZ ;  /* 0x0000000000067805 */ /* 0x000fe4000001ff00 */
[----:B--2---:R-:W-:Y:S01]  /*0810*/  MOV R4, UR4 ;  /* 0x0000000400047c02 */ /* 0x004fe20008000f00 */
[----:B0-----:R-:W-:-:S07]  /*0820*/  IMAD.U32 R5, RZ, RZ, UR5 ;  /* 0x00000005ff057e24 */ /* 0x001fce000f8e00ff */
[----:B------:R-:W-:-:S07]  /*0830*/  LEPC R20, `(.L_x_11) ;  /* 0x000000001014794e */ /* 0x000fce0000000000 */
[----:B-1----:R-:W-:Y:S05]  /*0840*/  CALL.ABS.NOINC R8 ;  /* 0x0000000008007343 */ /* 0x002fea0003c00000 */
.L_x_11:
[----:B------:R-:W-:Y:S02]  /*0850*/  HFMA2 R9, -RZ, RZ, 2.78515625, 146.125 ;  /* 0x41925891ff097431 */ /* 0x000fe400000001ff */
[----:B------:R-:W-:Y:S01]  /*0860*/  IMAD.MOV.U32 R8, RZ, RZ, -0x5fbad4c0 ;  /* 0xa0452b40ff087424 */ /* 0x000fe200078e00ff */
[----:B------:R0:W1:Y:S01]  /*0870*/  LDC.64 R10, c[0x4][R2] ;  /* 0x01000000020a7b82 */ /* 0x0000620000000a00 */
[----:B------:R-:W2:Y:S01]  /*0880*/  LDCU.64 UR4, c[0x4][0x30] ;  /* 0x01000600ff0477ac */ /* 0x000ea20008000a00 */
[----:B------:R-:W-:Y:S01]  /*0890*/  MOV R6, R16 ;  /* 0x0000001000067202 */ /* 0x000fe20000000f00 */
[----:B------:R-:W-:Y:S01]  /*08a0*/  IMAD.MOV.U32 R7, RZ, RZ, R17 ;  /* 0x000000ffff077224 */ /* 0x000fe200078e0011 */
[----:B------:R0:W-:Y:S01]  /*08b0*/  STL.64 [R1+0x8], R8 ;  /* 0x0000080801007387 */ /* 0x0001e20000100a00 */
[----:B--2---:R-:W-:Y:S02]  /*08c0*/  IMAD.U32 R4, RZ, RZ, UR4 ;  /* 0x00000004ff047e24 */ /* 0x004fe4000f8e00ff */
[----:B0-----:R-:W-:-:S07]  /*08d0*/  IMAD.U32 R5, RZ, RZ, UR5 ;  /* 0x00000005ff057e24 */ /* 0x001fce000f8e00ff */
[----:B------:R-:W-:-:S07]  /*08e0*/  LEPC R20, `(.L_x_12) ;  /* 0x000000001014794e */ /* 0x000fce0000000000 */
[----:B-1----:R-:W-:Y:S05]  /*08f0*/  CALL.ABS.NOINC R10 ;  /* 0x000000000a007343 */ /* 0x002fea0003c00000 */
.L_x_12:
[----:B------:R0:W1:Y:S01]  /*0900*/  LDC.64 R8, c[0x4][R2] ;  /* 0x0100000002087b82 */ /* 0x0000620000000a00 */
[----:B------:R-:W2:Y:S01]  /*0910*/  LDCU.64 UR4, c[0x4][0x38] ;  /* 0x01000700ff0477ac */ /* 0x000ea20008000a00 */
[----:B------:R-:W-:Y:S01]  /*0920*/  CS2R R6, SRZ ;  /* 0x0000000000067805 */ /* 0x000fe2000001ff00 */
[----:B--2---:R-:W-:Y:S01]  /*0930*/  IMAD.U32 R4, RZ, RZ, UR4 ;  /* 0x00000004ff047e24 */ /* 0x004fe2000f8e00ff */
[----:B0-----:R-:W-:-:S07]  /*0940*/  MOV R5, UR5 ;  /* 0x0000000500057c02 */ /* 0x001fce0008000f00 */
[----:B------:R-:W-:-:S07]  /*0950*/  LEPC R20, `(.L_x_13) ;  /* 0x000000001014794e */ /* 0x000fce0000000000 */
[----:B-1----:R-:W-:Y:S05]  /*0960*/  CALL.ABS.NOINC R8 ;  /* 0x0000000008007343 */ /* 0x002fea0003c00000 */
.L_x_13:
[----:B------:R-:W-:Y:S02]  /*0970*/  HFMA2 R9, -RZ, RZ, 1.9912109375, -0.00014591217041015625 ;  /* 0x3ff788c8ff097431 */ /* 0x000fe400000001ff */
[----:B------:R-:W-:Y:S01]  /*0980*/  IMAD.MOV.U32 R8, RZ, RZ, -0x3d7ed8f1 ;  /* 0xc281270fff087424 */ /* 0x000fe200078e00ff */
[----:B------:R0:W1:Y:S01]  /*0990*/  LDC.64 R10, c[0x4][R2] ;  /* 0x01000000020a7b82 */ /* 0x0000620000000a00 */
[----:B------:R-:W2:Y:S01]  /*09a0*/  LDCU.64 UR4, c[0x4][0x40] ;  /* 0x01000800ff0477ac */ /* 0x000ea20008000a00 */
[----:B------:R-:W-:Y:S01]  /*09b0*/  IMAD.MOV.U32 R6, RZ, RZ, R16 ;  /* 0x000000ffff067224 */ /* 0x000fe200078e0010 */
[----:B------:R-:W-:Y:S01]  /*09c0*/  MOV R7, R17 ;  /* 0x0000001100077202 */ /* 0x000fe20000000f00 */
[----:B------:R0:W-:Y:S01]  /*09d0*/  STL.64 [R1+0x8], R8 ;  /* 0x0000080801007387 */ /* 0x0001e20000100a00 */
[----:B--2---:R-:W-:Y:S01]  /*09e0*/  IMAD.U32 R4, RZ, RZ, UR4 ;  /* 0x00000004ff047e24 */ /* 0x004fe2000f8e00ff */
[----:B0-----:R-:W-:-:S07]  /*09f0*/  MOV R5, UR5 ;  /* 0x0000000500057c02 */ /* 0x001fce0008000f00 */
[----:B------:R-:W-:-:S07]  /*0a00*/  LEPC R20, `(.L_x_14) ;  /* 0x000000001014794e */ /* 0x000fce0000000000 */
[----:B-1----:R-:W-:Y:S05]  /*0a10*/  CALL.ABS.NOINC R10 ;  /* 0x000000000a007343 */ /* 0x002fea0003c00000 */
.L_x_14:
[----:B------:R-:W-:Y:S02]  /*0a20*/  HFMA2 R9, -RZ, RZ, -2.154296875, 0 ;  /* 0xc04f0000ff097431 */ /* 0x000fe400000001ff */
[----:B------:R-:W-:Y:S01]  /*0a30*/  IMAD.MOV.U32 R8, RZ, RZ, 0x0 ;  /* 0x00000000ff087424 */ /* 0x000fe200078e00ff */
        /* <DEDUP_REMOVED lines=9> */
.L_x_15:
[----:B------:R-:W-:Y:S02]  /*0ad0*/  HFMA2 R9, -RZ, RZ, -2.16796875, -18.03125 ;  /* 0xc056cc82ff097431 */ /* 0x000fe400000001ff */
        /* <DEDUP_REMOVED lines=10> */
.L_x_16:
[----:B------:R-:W-:Y:S02]  /*0b80*/  HFMA2 R9, -RZ, RZ, 2.12890625, 1787 ;  /* 0x404266fbff097431 */ /* 0x000fe400000001ff */
        /* <DEDUP_REMOVED lines=10> */
.L_x_17:
[----:B------:R-:W-:Y:S02]  /*0c30*/  HFMA2 R9, -RZ, RZ, 2.87890625, 31.859375 ;  /* 0x41c24ff7ff097431 */ /* 0x000fe400000001ff */
        /* <DEDUP_REMOVED lines=10> */
.L_x_18:
[----:B------:R-:W-:Y:S02]  /*0ce0*/  HFMA2 R9, -RZ, RZ, 2.78515625, 146.125 ;  /* 0x41925891ff097431 */ /* 0x000fe400000001ff */
        /* <DEDUP_REMOVED lines=10> */
.L_x_19:
[----:B------:R-:W-:Y:S02]  /*0d90*/  HFMA2 R9, -RZ, RZ, 2.78515625, 146.125 ;  /* 0x41925891ff097431 */ /* 0x000fe400000001ff */
[----:B------:R-:W-:Y:S01]  /*0da0*/  IMAD.MOV.U32 R8, RZ, RZ, -0x5fbad4b0 ;  /* 0xa0452b50ff087424 */ /* 0x000fe200078e00ff */
[----:B------:R-:W0:Y:S01]  /*0db0*/  LDC.64 R2, c[0x4][R2] ;  /* 0x0100000002027b82 */ /* 0x000e220000000a00 */
[----:B------:R-:W1:Y:S01]  /*0dc0*/  LDCU.64 UR4, c[0x4][0x30] ;  /* 0x01000600ff0477ac */ /* 0x000e620008000a00 */
[----:B------:R-:W-:Y:S01]  /*0dd0*/  IMAD.MOV.U32 R6, RZ, RZ, R16 ;  /* 0x000000ffff067224 */ /* 0x000fe200078e0010 */
[----:B------:R-:W-:Y:S01]  /*0de0*/  MOV R7, R17 ;  /* 0x0000001100077202 */ /* 0x000fe20000000f00 */
[----:B------:R2:W-:Y:S01]  /*0df0*/  STL.64 [R1+0x8], R8 ;  /* 0x0000080801007387 */ /* 0x0005e20000100a00 */
[----:B-1----:R-:W-:Y:S01]  /*0e00*/  IMAD.U32 R4, RZ, RZ, UR4 ;  /* 0x00000004ff047e24 */ /* 0x002fe2000f8e00ff */
[----:B--2---:R-:W-:-:S07]  /*0e10*/  MOV R5, UR5 ;  /* 0x0000000500057c02 */ /* 0x004fce0008000f00 */
[----:B------:R-:W-:-:S07]  /*0e20*/  LEPC R20, `(.L_x_20) ;  /* 0x000000001014794e */ /* 0x000fce0000000000 */
[----:B0-----:R-:W-:Y:S05]  /*0e30*/  CALL.ABS.NOINC R2 ;  /* 0x0000000002007343 */ /* 0x001fea0003c00000 */
.L_x_20:
[----:B------:R-:W-:Y:S05]  /*0e40*/  EXIT ;  /* 0x000000000000794d */ /* 0x000fea0003800000 */
.L_x_21:
[----:B------:R-:W-:-:S00]  /*0e50*/  BRA `(.L_x_21) ;  /* 0xfffffffc00fc7947 */ /* 0x000fc0000383ffff */
[----:B------:R-:W-:-:S00]  /*0e60*/  NOP ;  /* 0x0000000000007918 */ /* 0x000fc00000000000 */
        /* <DEDUP_REMOVED lines=9> */
.L_x_22:


//--------------------- .nv.global.init           --------------------------
	.section	.nv.global.init,"aw",@progbits
.nv.global.init:
	.type		$str$5,@object
	.size		$str$5,($str$8 - $str$5)
$str$5:
        /*0000*/ 	.byte	0x25, 0x2e, 0x31, 0x30, 0x66, 0x0a, 0x00
	.type		$str$8,@object
	.size		$str$8,($str$12 - $str$8)
$str$8:
        /*0007*/ 	.byte	0x74, 0x6d, 0x70, 0x31, 0x3a, 0x20, 0x25, 0x2e, 0x31, 0x35, 0x66, 0x0a, 0x00
	.type		$str$12,@object
	.size		$str$12,($str$10 - $str$12)
$str$12:
        /*0014*/ 	.byte	0x74, 0x6d, 0x70, 0x35, 0x3a, 0x20, 0x25, 0x2e, 0x31, 0x35, 0x66, 0x0a, 0x00
	.type		$str$10,@object
	.size		$str$10,($str$11 - $str$10)
$str$10:
        /*0021*/ 	.byte	0x74, 0x6d, 0x70, 0x33, 0x3a, 0x20, 0x25, 0x2e, 0x31, 0x35, 0x66, 0x0a, 0x00
	.type		$str$11,@object
	.size		$str$11,($str$9 - $str$11)
$str$11:
        /*002e*/ 	.byte	0x74, 0x6d, 0x70, 0x34, 0x3a, 0x20, 0x25, 0x2e, 0x31, 0x35, 0x66, 0x0a, 0x00
	.type		$str$9,@object
	.size		$str$9,($str$7 - $str$9)
$str$9:
        /*003b*/ 	.byte	0x74, 0x6d, 0x70, 0x32, 0x3a, 0x20, 0x25, 0x2e, 0x31, 0x35, 0x66, 0x0a, 0x00
	.type		$str$7,@object
	.size		$str$7,($str$2 - $str$7)
$str$7:
        /*0048*/ 	.byte	0x61, 0x72, 0x67, 0x73, 0x2e, 0x79, 0x20, 0x3a, 0x25, 0x2e, 0x31, 0x30, 0x66, 0x0a, 0x00
	.type		$str$2,@object
	.size		$str$2,($str - $str$2)
$str$2:
        /*0057*/ 	.byte	0x73, 0x74, 0x64, 0x3a, 0x3a, 0x73, 0x71, 0x72, 0x74, 0x3a, 0x20, 0x25, 0x2e, 0x31, 0x30, 0x66
        /*0067*/ 	.byte	0x0a, 0x00
	.type		$str,@object
	.size		$str,($str$1 - $str)
$str:
        /*0069*/ 	.byte	0x5f, 0x5f, 0x66, 0x73, 0x71, 0x72, 0x74, 0x5f, 0x72, 0x6e, 0x3a, 0x20, 0x25, 0x2e, 0x31, 0x30
        /*0079*/ 	.byte	0x66, 0x0a, 0x00
	.type		$str$1,@object
	.size		$str$1,($str$3 - $str$1)
$str$1:
        /*007c*/ 	.byte	0x5f, 0x5f, 0x64, 0x73, 0x71, 0x72, 0x74, 0x5f, 0x72, 0x6e, 0x3a, 0x20, 0x25, 0x2e, 0x31, 0x30
        /*008c*/ 	.byte	0x66, 0x0a, 0x00
	.type		$str$3,@object
	.size		$str$3,($str$4 - $str$3)
$str$3:
        /*008f*/ 	.byte	0x2d, 0x2d, 0x2d, 0x2d, 0x2d, 0x2d, 0x2d, 0x2d, 0x64, 0x6f, 0x75, 0x62, 0x6c, 0x65, 0x20, 0x67
        /*009f*/ 	.byte	0x70, 0x75, 0x2d, 0x2d, 0x2d, 0x2d, 0x2d, 0x2d, 0x2d, 0x0a, 0x00
	.type		$str$4,@object
	.size		$str$4,($str$6 - $str$4)
$str$4:
        /*00aa*/ 	.byte	0x2d, 0x2d, 0x2d, 0x2d, 0x2d, 0x2d, 0x2d, 0x2d, 0x2d, 0x2d, 0x2d, 0x2d, 0x2d, 0x2d, 0x2d, 0x2d
        /*00ba*/ 	.byte	0x2d, 0x2d, 0x2d, 0x2d, 0x2d, 0x2d, 0x2d, 0x2d, 0x2d, 0x2d, 0x2d, 0x62, 0x72, 0x69, 0x67, 0x68
        /*00ca*/ 	.byte	0x74, 0x6e, 0x65, 0x73, 0x73, 0x2d, 0x2d, 0x2d, 0x2d, 0x2d, 0x2d, 0x2d, 0x2d, 0x2d, 0x2d, 0x2d
        /*00da*/ 	.byte	0x2d, 0x2d, 0x2d, 0x2d, 0x2d, 0x2d, 0x2d, 0x2d, 0x2d, 0x2d, 0x2d, 0x2d, 0x2d, 0x2d, 0x2d, 0x2d
        /*00ea*/ 	.byte	0x2d, 0x2d, 0x0a, 0x00
	.type		$str$6,@object
	.size		$str$6,(.L_6 - $str$6)
$str$6:
        /*00ee*/ 	.byte	0x2d, 0x2d, 0x2d, 0x2d, 0x2d, 0x2d, 0x2d, 0x2d, 0x2d, 0x2d, 0x2d, 0x2d, 0x2d, 0x2d, 0x2d, 0x2d
        /*00fe*/ 	.byte	0x2d, 0x2d, 0x2d, 0x2d, 0x2d, 0x2d, 0x2d, 0x2d, 0x2d, 0x2d, 0x74, 0x6d, 0x70, 0x20, 0x6c, 0x6f
        /*010e*/ 	.byte	0x67, 0x20, 0x47, 0x50, 0x55, 0x2d, 0x2d, 0x2d, 0x2d, 0x2d, 0x2d, 0x2d, 0x2d, 0x2d, 0x2d, 0x2d
        /*011e*/ 	.byte	0x2d, 0x2d, 0x2d, 0x2d, 0x2d, 0x2d, 0x2d, 0x2d, 0x2d, 0x2d, 0x2d, 0x2d, 0x2d, 0x2d, 0x2d, 0x2d
        /*012e*/ 	.byte	0x2d, 0x2d, 0x0a, 0x00
.L_6:


//--------------------- .nv.shared.reserved.0     --------------------------
	.section	.nv.shared.reserved.0,"aw",@nobits
	.weak		__nv_reservedSMEM_offset_0_alias
	.size		__nv_reservedSMEM_offset_0_alias, 0, 64
	.other		__nv_reservedSMEM_offset_0_alias,@"STO_CUDA_RESERVED_SHARED STV_DEFAULT"
__nv_reservedSMEM_offset_0_alias:
	.zero		0
	.zero		64


//--------------------- .nv.constant0._Z9sqrt_callv --------------------------
	.section	.nv.constant0._Z9sqrt_callv,"a",@progbits
	.sectionflags	@""
	.align	4
.nv.constant0._Z9sqrt_callv:
	.zero		896


//--------------------- SYMBOLS --------------------------

	.type		.nv.reservedSmem.offset0,@object
	.size		.nv.reservedSmem.offset0,0x4
	.type		vprintf,@function
